//
// Generated by NVIDIA NVVM Compiler
//
// Compiler Build ID: CL-36424714
// Cuda compilation tools, release 13.0, V13.0.88
// Based on NVVM 20.0.0
//

.version 9.0
.target sm_100
.address_size 64

	// .globl	_Z11kernel_testPf

.visible .entry _Z11kernel_testPf(
	.param .u64 .ptr .align 1 _Z11kernel_testPf_param_0
)
{
	.reg .b32 	%r<3>;
	.reg .b32 	%f<2>;
	.reg .b64 	%rd<5>;

	ld.param.u64 	%rd1, [_Z11kernel_testPf_param_0];
	cvta.to.global.u64 	%rd2, %rd1;
	mov.u32 	%r1, %tid.x;
	shl.b32 	%r2, %r1, 1;
	cvt.rn.f32.u32 	%f1, %r2;
	mul.wide.u32 	%rd3, %r1, 4;
	add.s64 	%rd4, %rd2, %rd3;
	st.global.f32 	[%rd4], %f1;
	ret;

}


// ===== COMPILED SASS (sm_100) =====

	.target	sm_100

	.elftype	@"ET_EXEC"


//--------------------- .note.nv.tkinfo           --------------------------
	.section	.note.nv.tkinfo,"",@"SHT_NOTE"
	.sectionflags	@"SHF_NOTE_NV_TKINFO"
	.tkinfo
        /*0018*/ 	.word	0x00000002
        /*0030*/ 	.string	""
        /*0030*/ 	.string	"ptxas"
        /*0030*/ 	.string	"Cuda compilation tools, release 13.0, V13.0.88"
        /*0030*/ 	.string	"Build cuda_13.0.r13.0/compiler.36424714_0"
        /*0030*/ 	.string	"-arch sm_100 -m 64 "



//--------------------- .note.nv.cuinfo           --------------------------
	.section	.note.nv.cuinfo,"",@"SHT_NOTE"
	.sectionflags	@"SHF_NOTE_NV_CUINFO"
        /*0018*/ 	.short	0x0002
        /*001a*/ 	.short	0x0064
        /*001c*/ 	.short	0x0082
	.zero		2


//--------------------- .nv.info                  --------------------------
	.section	.nv.info,"",@"SHT_CUDA_INFO"
	.align	4


	//----- nvinfo : EIATTR_REGCOUNT
	.align		4
        /*0000*/ 	.byte	0x04, 0x2f
        /*0002*/ 	.short	(.L_1 - .L_0)
	.align		4
.L_0:
        /*0004*/ 	.word	index@(_Z11kernel_testPf)
        /*0008*/ 	.word	0x00000008


	//----- nvinfo : EIATTR_FRAME_SIZE
	.align		4
.L_1:
        /*000c*/ 	.byte	0x04, 0x11
        /*000e*/ 	.short	(.L_3 - .L_2)
	.align		4
.L_2:
        /*0010*/ 	.word	index@(_Z11kernel_testPf)
        /*0014*/ 	.word	0x00000000


	//----- nvinfo : EIATTR_MIN_STACK_SIZE
	.align		4
.L_3:
        /*0018*/ 	.byte	0x04, 0x12
        /*001a*/ 	.short	(.L_5 - .L_4)
	.align		4
.L_4:
        /*001c*/ 	.word	index@(_Z11kernel_testPf)
        /*0020*/ 	.word	0x00000000
.L_5:


//--------------------- .nv.compat                --------------------------
	.section	.nv.compat,"",@"SHT_CUDA_COMPAT_INFO"
	.align	4
        /*0000*/ 	.byte	0x02, 0x09, 0x00, 0x00, 0x02, 0x02, 0x01, 0x00, 0x02, 0x05, 0x05, 0x00, 0x03, 0x07, 0x01, 0x01
        /*0010*/ 	.byte	0x02, 0x03, 0x00, 0x00, 0x02, 0x06, 0x01, 0x00, 0x04, 0x0b, 0x08, 0x00, 0x09, 0x00, 0x00, 0x00
        /*0020*/ 	.byte	0x00, 0x00, 0x00, 0x00


//--------------------- .nv.info._Z11kernel_testPf --------------------------
	.section	.nv.info._Z11kernel_testPf,"",@"SHT_CUDA_INFO"
	.sectionflags	@""
	.align	4


	//----- nvinfo : EIATTR_CUDA_API_VERSION
	.align		4
        /*0000*/ 	.byte	0x04, 0x37
        /*0002*/ 	.short	(.L_7 - .L_6)
.L_6:
        /*0004*/ 	.word	0x00000082


	//----- nvinfo : EIATTR_KPARAM_INFO
	.align		4
.L_7:
        /*0008*/ 	.byte	0x04, 0x17
        /*000a*/ 	.short	(.L_9 - .L_8)
.L_8:
        /*000c*/ 	.word	0x00000000
        /*0010*/ 	.short	0x0000
        /*0012*/ 	.short	0x0000
        /*0014*/ 	.byte	0x00, 0xf5, 0x21, 0x00


	//----- nvinfo : EIATTR_SPARSE_MMA_MASK
	.align		4
.L_9:
        /*0018*/ 	.byte	0x03, 0x50
        /*001a*/ 	.short	0x0000


	//----- nvinfo : EIATTR_MAXREG_COUNT
	.align		4
        /*001c*/ 	.byte	0x03, 0x1b
        /*001e*/ 	.short	0x00ff


	//----- nvinfo : EIATTR_MERCURY_ISA_VERSION
	.align		4
        /*0020*/ 	.byte	0x03, 0x5f
        /*0022*/ 	.short	0x0101


	//----- nvinfo : EIATTR_VRC_CTA_INIT_COUNT
	.align		4
        /*0024*/ 	.byte	0x02, 0x4a
	.zero		1
	.zero		1


	//----- nvinfo : EIATTR_EXIT_INSTR_OFFSETS
	.align		4
        /*0028*/ 	.byte	0x04, 0x1c
        /*002a*/ 	.short	(.L_11 - .L_10)


	//   ....[0]....
.L_10:
        /*002c*/ 	.word	0x00000080


	//----- nvinfo : EIATTR_CBANK_PARAM_SIZE
	.align		4
.L_11:
        /*0030*/ 	.byte	0x03, 0x19
        /*0032*/ 	.short	0x0008


	//----- nvinfo : EIATTR_PARAM_CBANK
	.align		4
        /*0034*/ 	.byte	0x04, 0x0a
        /*0036*/ 	.short	(.L_13 - .L_12)
	.align		4
.L_12:
        /*0038*/ 	.word	index@(.nv.constant0._Z11kernel_testPf)
        /*003c*/ 	.short	0x0380
        /*003e*/ 	.short	0x0008


	//----- nvinfo : EIATTR_SW_WAR
	.align		4
.L_13:
        /*0040*/ 	.byte	0x04, 0x36
        /*0042*/ 	.short	(.L_15 - .L_14)
.L_14:
        /*0044*/ 	.word	0x00000008
.L_15:


//--------------------- .nv.callgraph             --------------------------
	.section	.nv.callgraph,"",@"SHT_CUDA_CALLGRAPH"
	.align	4
	.sectionentsize	8
	.align		4
        /*0000*/ 	.word	0x00000000
	.align		4
        /*0004*/ 	.word	0xffffffff
	.align		4
        /*0008*/ 	.word	0x00000000
	.align		4
        /*000c*/ 	.word	0xfffffffe
	.align		4
        /*0010*/ 	.word	0x00000000
	.align		4
        /*0014*/ 	.word	0xfffffffd
	.align		4
        /*0018*/ 	.word	0x00000000
	.align		4
        /*001c*/ 	.word	0xfffffffc


//--------------------- .text._Z11kernel_testPf   --------------------------
	.section	.text._Z11kernel_testPf,"ax",@progbits
	.align	128
        .global         _Z11kernel_testPf
        .type           _Z11kernel_testPf,@function
        .size           _Z11kernel_testPf,(.L_x_1 - _Z11kernel_testPf)
        .other          _Z11kernel_testPf,@"STO_CUDA_ENTRY STV_DEFAULT"
_Z11kernel_testPf:
.text._Z11kernel_testPf:
[----:B------:R-:W-:Y:S01]  /*0000*/  LDC R1, c[0x0][0x37c] ;  /* 0x0000df00ff017b82 */ /* 0x000fe20000000800 */
[----:B------:R-:W0:Y:S07]  /*0010*/  S2R R5, SR_TID.X ;  /* 0x0000000000057919 */ /* 0x000e2e0000002100 */
[----:B------:R-:W1:Y:S01]  /*0020*/  LDC.64 R2, c[0x0][0x380] ;  /* 0x0000e000ff027b82 */ /* 0x000e620000000a00 */
[----:B------:R-:W2:Y:S01]  /*0030*/  LDCU.64 UR4, c[0x0][0x358] ;  /* 0x00006b00ff0477ac */ /* 0x000ea20008000a00 */
[C---:B0-----:R-:W-:Y:S01]  /*0040*/  SHF.L.U32 R0, R5.reuse, 0x1, RZ ;  /* 0x0000000105007819 */ /* 0x041fe200000006ff */
[----:B-1----:R-:W-:-:S03]  /*0050*/  IMAD.WIDE.U32 R2, R5, 0x4, R2 ;  /* 0x0000000405027825 */ /* 0x002fc600078e0002 */
[----:B------:R-:W-:-:S05]  /*0060*/  I2FP.F32.U32 R5, R0 ;  /* 0x0000000000057245 */ /* 0x000fca0000201000 */
[----:B--2---:R-:W-:Y:S01]  /*0070*/  STG.E desc[UR4][R2.64], R5 ;  /* 0x0000000502007986 */ /* 0x004fe2000c101904 */
[----:B------:R-:W-:Y:S05]  /*0080*/  EXIT ;  /* 0x000000000000794d */ /* 0x000fea0003800000 */
.L_x_0:
[----:B------:R-:W-:-:S00]  /*0090*/  BRA `(.L_x_0) ;  /* 0xfffffffc00fc7947 */ /* 0x000fc0000383ffff */
[----:B------:R-:W-:-:S00]  /*00a0*/  NOP ;  /* 0x0000000000007918 */ /* 0x000fc00000000000 */
        /* <DEDUP_REMOVED lines=13> */
.L_x_1:


//--------------------- .nv.shared.reserved.0     --------------------------
	.section	.nv.shared.reserved.0,"aw",@nobits
	.weak		__nv_reservedSMEM_offset_0_alias
	.size		__nv_reservedSMEM_offset_0_alias, 0, 64
	.other		__nv_reservedSMEM_offset_0_alias,@"STO_CUDA_RESERVED_SHARED STV_DEFAULT"
__nv_reservedSMEM_offset_0_alias:
	.zero		0
	.zero		64


//--------------------- .nv.constant0._Z11kernel_testPf --------------------------
	.section	.nv.constant0._Z11kernel_testPf,"a",@progbits
	.sectionflags	@""
	.align	4
.nv.constant0._Z11kernel_testPf:
	.zero		904


//--------------------- SYMBOLS --------------------------

	.type		.nv.reservedSmem.offset0,@object
	.size		.nv.reservedSmem.offset0,0x4
